	.headerflags	@"EF_CUDA_TEXMODE_UNIFIED EF_CUDA_64BIT_ADDRESS EF_CUDA_ACCELERATORS EF_CUDA_SM90 EF_CUDA_VIRTUAL_SM(EF_CUDA_SM90)"
	.elftype	@"ET_EXEC"


//--------------------- .nv.info                  --------------------------
	.section	.nv.info,"",@"SHT_CUDA_INFO"
	.align	4


	//----- nvinfo : EIATTR_REGCOUNT
	.align		4
        /*0000*/ 	.byte	0x04, 0x2f
        /*0002*/ 	.short	(.L_1 - .L_0)
	.align		4
.L_0:
        /*0004*/ 	.word	index@(triton_poi_fused_avg_pool2d_1)
        /*0008*/ 	.word	0x00000012


	//----- nvinfo : EIATTR_MIN_STACK_SIZE
	.align		4
.L_1:
        /*000c*/ 	.byte	0x04, 0x12
        /*000e*/ 	.short	(.L_3 - .L_2)
	.align		4
.L_2:
        /*0010*/ 	.word	index@(triton_poi_fused_avg_pool2d_1)
        /*0014*/ 	.word	0x00000000


	//----- nvinfo : EIATTR_FRAME_SIZE
	.align		4
.L_3:
        /*0018*/ 	.byte	0x04, 0x11
        /*001a*/ 	.short	(.L_5 - .L_4)
	.align		4
.L_4:
        /*001c*/ 	.word	index@(triton_poi_fused_avg_pool2d_1)
        /*0020*/ 	.word	0x00000000


	//----- nvinfo : EIATTR_MIN_STACK_SIZE
	.align		4
.L_5:
        /*0024*/ 	.byte	0x04, 0x12
        /*0026*/ 	.short	(.L_7 - .L_6)
	.align		4
.L_6:
        /*0028*/ 	.word	index@(triton_poi_fused_avg_pool2d_1)
        /*002c*/ 	.word	0x00000000
.L_7:


//--------------------- .nv.info.triton_poi_fused_avg_pool2d_1 --------------------------
	.section	.nv.info.triton_poi_fused_avg_pool2d_1,"",@"SHT_CUDA_INFO"
	.sectionflags	@""
	.align	4


	//----- nvinfo : EIATTR_CUDA_API_VERSION
	.align		4
        /*0000*/ 	.byte	0x04, 0x37
        /*0002*/ 	.short	(.L_9 - .L_8)
.L_8:
        /*0004*/ 	.word	0x0000007c


	//----- nvinfo : EIATTR_KPARAM_INFO
	.align		4
.L_9:
        /*0008*/ 	.byte	0x04, 0x17
        /*000a*/ 	.short	(.L_11 - .L_10)
.L_10:
        /*000c*/ 	.word	0x00000000
        /*0010*/ 	.short	0x0002
        /*0012*/ 	.short	0x0010
        /*0014*/ 	.byte	0x00, 0xf0, 0x11, 0x00


	//----- nvinfo : EIATTR_KPARAM_INFO
	.align		4
.L_11:
        /*0018*/ 	.byte	0x04, 0x17
        /*001a*/ 	.short	(.L_13 - .L_12)
.L_12:
        /*001c*/ 	.word	0x00000000
        /*0020*/ 	.short	0x0001
        /*0022*/ 	.short	0x0008
        /*0024*/ 	.byte	0x00, 0xf4, 0x21, 0x00


	//----- nvinfo : EIATTR_KPARAM_INFO
	.align		4
.L_13:
        /*0028*/ 	.byte	0x04, 0x17
        /*002a*/ 	.short	(.L_15 - .L_14)
.L_14:
        /*002c*/ 	.word	0x00000000
        /*0030*/ 	.short	0x0000
        /*0032*/ 	.short	0x0000
        /*0034*/ 	.byte	0x00, 0xf4, 0x21, 0x00


	//----- nvinfo : EIATTR_SPARSE_MMA_MASK
	.align		4
.L_15:
        /*0038*/ 	.byte	0x03, 0x50
        /*003a*/ 	.short	0x0000


	//----- nvinfo : EIATTR_MAXREG_COUNT
	.align		4
        /*003c*/ 	.byte	0x03, 0x1b
        /*003e*/ 	.short	0x00ff


	//----- nvinfo : EIATTR_EXIT_INSTR_OFFSETS
	.align		4
        /*0040*/ 	.byte	0x04, 0x1c
        /*0042*/ 	.short	(.L_17 - .L_16)


	//   ....[0]....
.L_16:
        /*0044*/ 	.word	0x000001f0


	//   ....[1]....
        /*0048*/ 	.word	0x00000220


	//----- nvinfo : EIATTR_REQNTID
	.align		4
.L_17:
        /*004c*/ 	.byte	0x04, 0x10
        /*004e*/ 	.short	(.L_19 - .L_18)
.L_18:
        /*0050*/ 	.word	0x00000080
        /*0054*/ 	.word	0x00000001
        /*0058*/ 	.word	0x00000001


	//----- nvinfo : EIATTR_CBANK_PARAM_SIZE
	.align		4
.L_19:
        /*005c*/ 	.byte	0x03, 0x19
        /*005e*/ 	.short	0x0014


	//----- nvinfo : EIATTR_PARAM_CBANK
	.align		4
        /*0060*/ 	.byte	0x04, 0x0a
        /*0062*/ 	.short	(.L_21 - .L_20)
	.align		4
.L_20:
        /*0064*/ 	.word	index@(.nv.constant0.triton_poi_fused_avg_pool2d_1)
        /*0068*/ 	.short	0x0210
        /*006a*/ 	.short	0x0014


	//----- nvinfo : EIATTR_SW_WAR
	.align		4
.L_21:
        /*006c*/ 	.byte	0x04, 0x36
        /*006e*/ 	.short	(.L_23 - .L_22)
.L_22:
        /*0070*/ 	.word	0x00000008
.L_23:


//--------------------- .nv.callgraph             --------------------------
	.section	.nv.callgraph,"",@"SHT_CUDA_CALLGRAPH"
	.align	4
	.sectionentsize	8
	.align		4
        /*0000*/ 	.word	0x00000000
	.align		4
        /*0004*/ 	.word	0xffffffff
	.align		4
        /*0008*/ 	.word	0x00000000
	.align		4
        /*000c*/ 	.word	0xfffffffe
	.align		4
        /*0010*/ 	.word	0x00000000
	.align		4
        /*0014*/ 	.word	0xfffffffd
	.align		4
        /*0018*/ 	.word	0x00000000
	.align		4
        /*001c*/ 	.word	0xfffffffc


//--------------------- .text.triton_poi_fused_avg_pool2d_1 --------------------------
	.section	.text.triton_poi_fused_avg_pool2d_1,"ax",@progbits
	.align	128
        .global         triton_poi_fused_avg_pool2d_1
        .type           triton_poi_fused_avg_pool2d_1,@function
        .size           triton_poi_fused_avg_pool2d_1,(.L_x_1 - triton_poi_fused_avg_pool2d_1)
        .other          triton_poi_fused_avg_pool2d_1,@"STO_CUDA_ENTRY STV_DEFAULT"
triton_poi_fused_avg_pool2d_1:
.text.triton_poi_fused_avg_pool2d_1:
[----:B------:R-:W0:Y:S02]  /*0000*/  LDC R1, c[0x0][0x28] ;  /* 0x00000a00ff017b82 */ /* 0x000e240000000800 */
[----:B------:R-:W1:Y:S01]  /*0010*/  S2R R0, SR_TID.X ;  /* 0x0000000000007919 */ /* 0x000e620000002100 */
[----:B------:R-:W2:Y:S01]  /*0020*/  LDC.64 R2, c[0x0][0x210] ;  /* 0x00008400ff027b82 */ /* 0x000ea20000000a00 */
[----:B------:R-:W-:Y:S01]  /*0030*/  CS2R R12, SRZ ;  /* 0x00000000000c7805 */ /* 0x000fe2000001ff00 */
[----:B------:R-:W-:Y:S01]  /*0040*/  ULDC.64 UR4, c[0x0][0x208] ;  /* 0x0000820000047ab9 */ /* 0x000fe20000000a00 */
[----:B------:R-:W3:Y:S01]  /*0050*/  S2R R11, SR_CTAID.X ;  /* 0x00000000000b7919 */ /* 0x000ee20000002500 */
[----:B------:R-:W-:Y:S02]  /*0060*/  MOV R10, RZ ;  /* 0x000000ff000a7202 */ /* 0x000fe40000000f00 */
[----:B-1----:R-:W-:-:S04]  /*0070*/  LOP3.LUT R0, R0, 0x7f, RZ, 0xc0, !PT ;  /* 0x0000007f00007812 */ /* 0x002fc800078ec0ff */
[----:B---3--:R-:W-:-:S04]  /*0080*/  LEA R11, R11, R0, 0x7 ;  /* 0x000000000b0b7211 */ /* 0x008fc800078e38ff */
[C---:B------:R-:W-:Y:S01]  /*0090*/  ISETP.GE.AND P0, PT, R11.reuse, 0x2400, PT ;  /* 0x000024000b00780c */ /* 0x040fe20003f06270 */
[----:B------:R-:W-:-:S05]  /*00a0*/  IMAD.HI R0, R11, 0x2aaaaaab, RZ ;  /* 0x2aaaaaab0b007827 */ /* 0x000fca00078e02ff */
[----:B------:R-:W-:-:S04]  /*00b0*/  SHF.R.S32.HI R5, RZ, 0x1, R0 ;  /* 0x00000001ff057819 */ /* 0x000fc80000011400 */
[----:B------:R-:W-:-:S05]  /*00c0*/  LEA.HI R0, R0, R5, RZ, 0x1 ;  /* 0x0000000500007211 */ /* 0x000fca00078f08ff */
[----:B------:R-:W-:-:S04]  /*00d0*/  IMAD R5, R0, -0xc, R11 ;  /* 0xfffffff400057824 */ /* 0x000fc800078e020b */
[----:B------:R-:W-:Y:S01]  /*00e0*/  IMAD R5, R0, 0x18, R5 ;  /* 0x0000001800057824 */ /* 0x000fe200078e0205 */
[----:B------:R-:W-:-:S04]  /*00f0*/  HFMA2.MMA R0, -RZ, RZ, 0, 0 ;  /* 0x00000000ff007435 */ /* 0x000fc800000001ff */
[----:B------:R-:W-:-:S04]  /*0100*/  SHF.L.U32 R7, R5, 0x1, RZ ;  /* 0x0000000105077819 */ /* 0x000fc800000006ff */
[----:B------:R-:W-:Y:S01]  /*0110*/  IADD3 R9, R7, 0x18, RZ ;  /* 0x0000001807097810 */ /* 0x000fe20007ffe0ff */
[----:B--2---:R-:W-:Y:S01]  /*0120*/  IMAD.WIDE R4, R7, 0x4, R2 ;  /* 0x0000000407047825 */ /* 0x004fe200078e0202 */
[----:B------:R-:W-:-:S03]  /*0130*/  IADD3 R15, R7, 0x19, RZ ;  /* 0x00000019070f7810 */ /* 0x000fc60007ffe0ff */
[--C-:B------:R-:W-:Y:S01]  /*0140*/  IMAD.WIDE R6, R9, 0x4, R2.reuse ;  /* 0x0000000409067825 */ /* 0x100fe200078e0202 */
[----:B------:R-:W2:Y:S01]  /*0150*/  @!P0 LDG.E.EL R0, desc[UR4][R4.64] ;  /* 0x0000000404008981 */ /* 0x000ea2000c2e1900 */
[----:B------:R-:W1:Y:S03]  /*0160*/  LDC.64 R8, c[0x0][0x218] ;  /* 0x00008600ff087b82 */ /* 0x000e660000000a00 */
[----:B------:R-:W2:Y:S01]  /*0170*/  @!P0 LDG.E.EL R13, desc[UR4][R4.64+0x4] ;  /* 0x00000404040d8981 */ /* 0x000ea2000c2e1900 */
[----:B------:R-:W-:-:S03]  /*0180*/  IMAD.WIDE R2, R15, 0x4, R2 ;  /* 0x000000040f027825 */ /* 0x000fc600078e0202 */
[----:B------:R-:W3:Y:S04]  /*0190*/  @!P0 LDG.E.EL R10, desc[UR4][R6.64] ;  /* 0x00000004060a8981 */ /* 0x000ee8000c2e1900 */
[----:B------:R-:W4:Y:S01]  /*01a0*/  @!P0 LDG.E.EL R12, desc[UR4][R2.64] ;  /* 0x00000004020c8981 */ /* 0x000f22000c2e1900 */
[----:B-1----:R-:W-:-:S04]  /*01b0*/  IMAD.WIDE R8, R11, 0x4, R8 ;  /* 0x000000040b087825 */ /* 0x002fc800078e0208 */
[----:B--2---:R-:W-:-:S04]  /*01c0*/  FADD R13, R13, R0 ;  /* 0x000000000d0d7221 */ /* 0x004fc80000000000 */
[----:B---3--:R-:W-:-:S04]  /*01d0*/  FADD R13, R13, R10 ;  /* 0x0000000a0d0d7221 */ /* 0x008fc80000000000 */
[----:B----4-:R-:W-:Y:S01]  /*01e0*/  FADD R12, R13, R12 ;  /* 0x0000000c0d0c7221 */ /* 0x010fe20000000000 */
[----:B------:R-:W-:Y:S06]  /*01f0*/  @P0 EXIT ;  /* 0x000000000000094d */ /* 0x000fec0003800000 */
[----:B------:R-:W-:-:S05]  /*0200*/  FMUL R3, R12, 0.25 ;  /* 0x3e8000000c037820 */ /* 0x000fca0000400000 */
[----:B------:R-:W-:Y:S01]  /*0210*/  STG.E desc[UR4][R8.64], R3 ;  /* 0x0000000308007986 */ /* 0x000fe2000c101904 */
[----:B------:R-:W-:Y:S05]  /*0220*/  EXIT ;  /* 0x000000000000794d */ /* 0x000fea0003800000 */
.L_x_0:
[----:B------:R-:W-:-:S00]  /*0230*/  BRA `(.L_x_0) ;  /* 0xfffffffc00fc7947 */ /* 0x000fc0000383ffff */
[----:B------:R-:W-:-:S00]  /*0240*/  NOP ;  /* 0x0000000000007918 */ /* 0x000fc00000000000 */
        /* <DEDUP_REMOVED lines=11> */
.L_x_1:


//--------------------- .nv.constant0.triton_poi_fused_avg_pool2d_1 --------------------------
	.section	.nv.constant0.triton_poi_fused_avg_pool2d_1,"a",@progbits
	.sectionflags	@""
	.align	4
.nv.constant0.triton_poi_fused_avg_pool2d_1:
	.zero		548
